//
// Generated by NVIDIA NVVM Compiler
//
// Compiler Build ID: CL-36424714
// Cuda compilation tools, release 13.0, V13.0.88
// Based on NVVM 20.0.0
//

.version 9.0
.target sm_100
.address_size 64

	// .globl	_Z10vector_addPfS_S_i

.visible .entry _Z10vector_addPfS_S_i(
	.param .u64 .ptr .align 1 _Z10vector_addPfS_S_i_param_0,
	.param .u64 .ptr .align 1 _Z10vector_addPfS_S_i_param_1,
	.param .u64 .ptr .align 1 _Z10vector_addPfS_S_i_param_2,
	.param .u32 _Z10vector_addPfS_S_i_param_3
)
{
	.reg .pred 	%p<2>;
	.reg .b32 	%r<6>;
	.reg .b32 	%f<4>;
	.reg .b64 	%rd<11>;

	ld.param.u64 	%rd1, [_Z10vector_addPfS_S_i_param_0];
	ld.param.u64 	%rd2, [_Z10vector_addPfS_S_i_param_1];
	ld.param.u64 	%rd3, [_Z10vector_addPfS_S_i_param_2];
	ld.param.u32 	%r2, [_Z10vector_addPfS_S_i_param_3];
	mov.u32 	%r3, %ctaid.x;
	mov.u32 	%r4, %ntid.x;
	mov.u32 	%r5, %tid.x;
	mad.lo.s32 	%r1, %r3, %r4, %r5;
	setp.ge.s32 	%p1, %r1, %r2;
	@%p1 bra 	$L__BB0_2;
	cvta.to.global.u64 	%rd4, %rd2;
	cvta.to.global.u64 	%rd5, %rd3;
	cvta.to.global.u64 	%rd6, %rd1;
	mul.wide.s32 	%rd7, %r1, 4;
	add.s64 	%rd8, %rd4, %rd7;
	ld.global.f32 	%f1, [%rd8];
	add.s64 	%rd9, %rd5, %rd7;
	ld.global.f32 	%f2, [%rd9];
	add.f32 	%f3, %f1, %f2;
	add.s64 	%rd10, %rd6, %rd7;
	st.global.f32 	[%rd10], %f3;
$L__BB0_2:
	ret;

}


// ===== COMPILED SASS (sm_100) =====

	.target	sm_100

	.elftype	@"ET_EXEC"


//--------------------- .note.nv.tkinfo           --------------------------
	.section	.note.nv.tkinfo,"",@"SHT_NOTE"
	.sectionflags	@"SHF_NOTE_NV_TKINFO"
	.tkinfo
        /*0018*/ 	.word	0x00000002
        /*0030*/ 	.string	""
        /*0030*/ 	.string	"ptxas"
        /*0030*/ 	.string	"Cuda compilation tools, release 13.0, V13.0.88"
        /*0030*/ 	.string	"Build cuda_13.0.r13.0/compiler.36424714_0"
        /*0030*/ 	.string	"-arch sm_100 -m 64 "



//--------------------- .note.nv.cuinfo           --------------------------
	.section	.note.nv.cuinfo,"",@"SHT_NOTE"
	.sectionflags	@"SHF_NOTE_NV_CUINFO"
        /*0018*/ 	.short	0x0002
        /*001a*/ 	.short	0x0064
        /*001c*/ 	.short	0x0082
	.zero		2


//--------------------- .nv.info                  --------------------------
	.section	.nv.info,"",@"SHT_CUDA_INFO"
	.align	4


	//----- nvinfo : EIATTR_REGCOUNT
	.align		4
        /*0000*/ 	.byte	0x04, 0x2f
        /*0002*/ 	.short	(.L_1 - .L_0)
	.align		4
.L_0:
        /*0004*/ 	.word	index@(_Z10vector_addPfS_S_i)
        /*0008*/ 	.word	0x0000000c


	//----- nvinfo : EIATTR_FRAME_SIZE
	.align		4
.L_1:
        /*000c*/ 	.byte	0x04, 0x11
        /*000e*/ 	.short	(.L_3 - .L_2)
	.align		4
.L_2:
        /*0010*/ 	.word	index@(_Z10vector_addPfS_S_i)
        /*0014*/ 	.word	0x00000000


	//----- nvinfo : EIATTR_MIN_STACK_SIZE
	.align		4
.L_3:
        /*0018*/ 	.byte	0x04, 0x12
        /*001a*/ 	.short	(.L_5 - .L_4)
	.align		4
.L_4:
        /*001c*/ 	.word	index@(_Z10vector_addPfS_S_i)
        /*0020*/ 	.word	0x00000000
.L_5:


//--------------------- .nv.compat                --------------------------
	.section	.nv.compat,"",@"SHT_CUDA_COMPAT_INFO"
	.align	4
        /*0000*/ 	.byte	0x02, 0x09, 0x00, 0x00, 0x02, 0x02, 0x01, 0x00, 0x02, 0x05, 0x05, 0x00, 0x03, 0x07, 0x01, 0x01
        /*0010*/ 	.byte	0x02, 0x03, 0x00, 0x00, 0x02, 0x06, 0x01, 0x00, 0x04, 0x0b, 0x08, 0x00, 0x09, 0x00, 0x00, 0x00
        /*0020*/ 	.byte	0x00, 0x00, 0x00, 0x00


//--------------------- .nv.info._Z10vector_addPfS_S_i --------------------------
	.section	.nv.info._Z10vector_addPfS_S_i,"",@"SHT_CUDA_INFO"
	.sectionflags	@""
	.align	4


	//----- nvinfo : EIATTR_CUDA_API_VERSION
	.align		4
        /*0000*/ 	.byte	0x04, 0x37
        /*0002*/ 	.short	(.L_7 - .L_6)
.L_6:
        /*0004*/ 	.word	0x00000082


	//----- nvinfo : EIATTR_KPARAM_INFO
	.align		4
.L_7:
        /*0008*/ 	.byte	0x04, 0x17
        /*000a*/ 	.short	(.L_9 - .L_8)
.L_8:
        /*000c*/ 	.word	0x00000000
        /*0010*/ 	.short	0x0003
        /*0012*/ 	.short	0x0018
        /*0014*/ 	.byte	0x00, 0xf0, 0x11, 0x00


	//----- nvinfo : EIATTR_KPARAM_INFO
	.align		4
.L_9:
        /*0018*/ 	.byte	0x04, 0x17
        /*001a*/ 	.short	(.L_11 - .L_10)
.L_10:
        /*001c*/ 	.word	0x00000000
        /*0020*/ 	.short	0x0002
        /*0022*/ 	.short	0x0010
        /*0024*/ 	.byte	0x00, 0xf5, 0x21, 0x00


	//----- nvinfo : EIATTR_KPARAM_INFO
	.align		4
.L_11:
        /*0028*/ 	.byte	0x04, 0x17
        /*002a*/ 	.short	(.L_13 - .L_12)
.L_12:
        /*002c*/ 	.word	0x00000000
        /*0030*/ 	.short	0x0001
        /*0032*/ 	.short	0x0008
        /*0034*/ 	.byte	0x00, 0xf5, 0x21, 0x00


	//----- nvinfo : EIATTR_KPARAM_INFO
	.align		4
.L_13:
        /*0038*/ 	.byte	0x04, 0x17
        /*003a*/ 	.short	(.L_15 - .L_14)
.L_14:
        /*003c*/ 	.word	0x00000000
        /*0040*/ 	.short	0x0000
        /*0042*/ 	.short	0x0000
        /*0044*/ 	.byte	0x00, 0xf5, 0x21, 0x00


	//----- nvinfo : EIATTR_SPARSE_MMA_MASK
	.align		4
.L_15:
        /*0048*/ 	.byte	0x03, 0x50
        /*004a*/ 	.short	0x0000


	//----- nvinfo : EIATTR_MAXREG_COUNT
	.align		4
        /*004c*/ 	.byte	0x03, 0x1b
        /*004e*/ 	.short	0x00ff


	//----- nvinfo : EIATTR_MERCURY_ISA_VERSION
	.align		4
        /*0050*/ 	.byte	0x03, 0x5f
        /*0052*/ 	.short	0x0101


	//----- nvinfo : EIATTR_VRC_CTA_INIT_COUNT
	.align		4
        /*0054*/ 	.byte	0x02, 0x4a
	.zero		1
	.zero		1


	//----- nvinfo : EIATTR_EXIT_INSTR_OFFSETS
	.align		4
        /*0058*/ 	.byte	0x04, 0x1c
        /*005a*/ 	.short	(.L_17 - .L_16)


	//   ....[0]....
.L_16:
        /*005c*/ 	.word	0x00000070


	//   ....[1]....
        /*0060*/ 	.word	0x00000130


	//----- nvinfo : EIATTR_CBANK_PARAM_SIZE
	.align		4
.L_17:
        /*0064*/ 	.byte	0x03, 0x19
        /*0066*/ 	.short	0x001c


	//----- nvinfo : EIATTR_PARAM_CBANK
	.align		4
        /*0068*/ 	.byte	0x04, 0x0a
        /*006a*/ 	.short	(.L_19 - .L_18)
	.align		4
.L_18:
        /*006c*/ 	.word	index@(.nv.constant0._Z10vector_addPfS_S_i)
        /*0070*/ 	.short	0x0380
        /*0072*/ 	.short	0x001c


	//----- nvinfo : EIATTR_SW_WAR
	.align		4
.L_19:
        /*0074*/ 	.byte	0x04, 0x36
        /*0076*/ 	.short	(.L_21 - .L_20)
.L_20:
        /*0078*/ 	.word	0x00000008
.L_21:


//--------------------- .nv.callgraph             --------------------------
	.section	.nv.callgraph,"",@"SHT_CUDA_CALLGRAPH"
	.align	4
	.sectionentsize	8
	.align		4
        /*0000*/ 	.word	0x00000000
	.align		4
        /*0004*/ 	.word	0xffffffff
	.align		4
        /*0008*/ 	.word	0x00000000
	.align		4
        /*000c*/ 	.word	0xfffffffe
	.align		4
        /*0010*/ 	.word	0x00000000
	.align		4
        /*0014*/ 	.word	0xfffffffd
	.align		4
        /*0018*/ 	.word	0x00000000
	.align		4
        /*001c*/ 	.word	0xfffffffc


//--------------------- .text._Z10vector_addPfS_S_i --------------------------
	.section	.text._Z10vector_addPfS_S_i,"ax",@progbits
	.align	128
        .global         _Z10vector_addPfS_S_i
        .type           _Z10vector_addPfS_S_i,@function
        .size           _Z10vector_addPfS_S_i,(.L_x_1 - _Z10vector_addPfS_S_i)
        .other          _Z10vector_addPfS_S_i,@"STO_CUDA_ENTRY STV_DEFAULT"
_Z10vector_addPfS_S_i:
.text._Z10vector_addPfS_S_i:
[----:B------:R-:W-:Y:S01]  /*0000*/  LDC R1, c[0x0][0x37c] ;  /* 0x0000df00ff017b82 */ /* 0x000fe20000000800 */
[----:B------:R-:W0:Y:S07]  /*0010*/  S2R R0, SR_TID.X ;  /* 0x0000000000007919 */ /* 0x000e2e0000002100 */
[----:B------:R-:W0:Y:S01]  /*0020*/  S2UR UR4, SR_CTAID.X ;  /* 0x00000000000479c3 */ /* 0x000e220000002500 */
[----:B------:R-:W1:Y:S07]  /*0030*/  LDCU UR5, c[0x0][0x398] ;  /* 0x00007300ff0577ac */ /* 0x000e6e0008000800 */
[----:B------:R-:W0:Y:S02]  /*0040*/  LDC R9, c[0x0][0x360] ;  /* 0x0000d800ff097b82 */ /* 0x000e240000000800 */
[----:B0-----:R-:W-:-:S05]  /*0050*/  IMAD R9, R9, UR4, R0 ;  /* 0x0000000409097c24 */ /* 0x001fca000f8e0200 */
[----:B-1----:R-:W-:-:S13]  /*0060*/  ISETP.GE.AND P0, PT, R9, UR5, PT ;  /* 0x0000000509007c0c */ /* 0x002fda000bf06270 */
[----:B------:R-:W-:Y:S05]  /*0070*/  @P0 EXIT ;  /* 0x000000000000094d */ /* 0x000fea0003800000 */
[----:B------:R-:W0:Y:S01]  /*0080*/  LDC.64 R2, c[0x0][0x388] ;  /* 0x0000e200ff027b82 */ /* 0x000e220000000a00 */
[----:B------:R-:W1:Y:S07]  /*0090*/  LDCU.64 UR4, c[0x0][0x358] ;  /* 0x00006b00ff0477ac */ /* 0x000e6e0008000a00 */
[----:B------:R-:W2:Y:S08]  /*00a0*/  LDC.64 R4, c[0x0][0x390] ;  /* 0x0000e400ff047b82 */ /* 0x000eb00000000a00 */
[----:B------:R-:W3:Y:S01]  /*00b0*/  LDC.64 R6, c[0x0][0x380] ;  /* 0x0000e000ff067b82 */ /* 0x000ee20000000a00 */
[----:B0-----:R-:W-:-:S06]  /*00c0*/  IMAD.WIDE R2, R9, 0x4, R2 ;  /* 0x0000000409027825 */ /* 0x001fcc00078e0202 */
[----:B-1----:R-:W4:Y:S01]  /*00d0*/  LDG.E R2, desc[UR4][R2.64] ;  /* 0x0000000402027981 */ /* 0x002f22000c1e1900 */
[----:B--2---:R-:W-:-:S06]  /*00e0*/  IMAD.WIDE R4, R9, 0x4, R4 ;  /* 0x0000000409047825 */ /* 0x004fcc00078e0204 */
[----:B------:R-:W4:Y:S01]  /*00f0*/  LDG.E R5, desc[UR4][R4.64] ;  /* 0x0000000404057981 */ /* 0x000f22000c1e1900 */
[----:B---3--:R-:W-:-:S04]  /*0100*/  IMAD.WIDE R6, R9, 0x4, R6 ;  /* 0x0000000409067825 */ /* 0x008fc800078e0206 */
[----:B----4-:R-:W-:-:S05]  /*0110*/  FADD R9, R2, R5 ;  /* 0x0000000502097221 */ /* 0x010fca0000000000 */
[----:B------:R-:W-:Y:S01]  /*0120*/  STG.E desc[UR4][R6.64], R9 ;  /* 0x0000000906007986 */ /* 0x000fe2000c101904 */
[----:B------:R-:W-:Y:S05]  /*0130*/  EXIT ;  /* 0x000000000000794d */ /* 0x000fea0003800000 */
.L_x_0:
[----:B------:R-:W-:-:S00]  /*0140*/  BRA `(.L_x_0) ;  /* 0xfffffffc00fc7947 */ /* 0x000fc0000383ffff */
[----:B------:R-:W-:-:S00]  /*0150*/  NOP ;  /* 0x0000000000007918 */ /* 0x000fc00000000000 */
        /* <DEDUP_REMOVED lines=10> */
.L_x_1:


//--------------------- .nv.shared.reserved.0     --------------------------
	.section	.nv.shared.reserved.0,"aw",@nobits
	.weak		__nv_reservedSMEM_offset_0_alias
	.size		__nv_reservedSMEM_offset_0_alias, 0, 64
	.other		__nv_reservedSMEM_offset_0_alias,@"STO_CUDA_RESERVED_SHARED STV_DEFAULT"
__nv_reservedSMEM_offset_0_alias:
	.zero		0
	.zero		64


//--------------------- .nv.constant0._Z10vector_addPfS_S_i --------------------------
	.section	.nv.constant0._Z10vector_addPfS_S_i,"a",@progbits
	.sectionflags	@""
	.align	4
.nv.constant0._Z10vector_addPfS_S_i:
	.zero		924


//--------------------- SYMBOLS --------------------------

	.type		.nv.reservedSmem.offset0,@object
	.size		.nv.reservedSmem.offset0,0x4
